	.headerflags	@"EF_CUDA_TEXMODE_UNIFIED EF_CUDA_64BIT_ADDRESS EF_CUDA_SM86 EF_CUDA_VIRTUAL_SM(EF_CUDA_SM86)"
	.elftype	@"ET_EXEC"


//--------------------- .nv.info                  --------------------------
	.section	.nv.info,"",@"SHT_CUDA_INFO"
	.align	4


	//----- nvinfo : EIATTR_REGCOUNT
	.align		4
        /*0000*/ 	.byte	0x04, 0x2f
        /*0002*/ 	.short	(.L_1 - .L_0)
	.align		4
.L_0:
        /*0004*/ 	.word	index@(triton_mm)
        /*0008*/ 	.word	0x00000026


	//----- nvinfo : EIATTR_MIN_STACK_SIZE
	.align		4
.L_1:
        /*000c*/ 	.byte	0x04, 0x12
        /*000e*/ 	.short	(.L_3 - .L_2)
	.align		4
.L_2:
        /*0010*/ 	.word	index@(triton_mm)
        /*0014*/ 	.word	0x00000000


	//----- nvinfo : EIATTR_FRAME_SIZE
	.align		4
.L_3:
        /*0018*/ 	.byte	0x04, 0x11
        /*001a*/ 	.short	(.L_5 - .L_4)
	.align		4
.L_4:
        /*001c*/ 	.word	index@(triton_mm)
        /*0020*/ 	.word	0x00000000


	//----- nvinfo : EIATTR_MIN_STACK_SIZE
	.align		4
.L_5:
        /*0024*/ 	.byte	0x04, 0x12
        /*0026*/ 	.short	(.L_7 - .L_6)
	.align		4
.L_6:
        /*0028*/ 	.word	index@(triton_mm)
        /*002c*/ 	.word	0x00000000
.L_7:


//--------------------- .nv.info.triton_mm        --------------------------
	.section	.nv.info.triton_mm,"",@"SHT_CUDA_INFO"
	.sectionflags	@""
	.align	4


	//----- nvinfo : EIATTR_CUDA_API_VERSION
	.align		4
        /*0000*/ 	.byte	0x04, 0x37
        /*0002*/ 	.short	(.L_9 - .L_8)
.L_8:
        /*0004*/ 	.word	0x0000007c


	//----- nvinfo : EIATTR_SW2861232_WAR
	.align		4
.L_9:
        /*0008*/ 	.byte	0x01, 0x35
	.zero		2


	//----- nvinfo : EIATTR_PARAM_CBANK
	.align		4
        /*000c*/ 	.byte	0x04, 0x0a
        /*000e*/ 	.short	(.L_11 - .L_10)
	.align		4
.L_10:
        /*0010*/ 	.word	index@(.nv.constant0.triton_mm)
        /*0014*/ 	.short	0x0160
        /*0016*/ 	.short	0x0020


	//----- nvinfo : EIATTR_CBANK_PARAM_SIZE
	.align		4
.L_11:
        /*0018*/ 	.byte	0x03, 0x19
        /*001a*/ 	.short	0x0020


	//----- nvinfo : EIATTR_KPARAM_INFO
	.align		4
        /*001c*/ 	.byte	0x04, 0x17
        /*001e*/ 	.short	(.L_13 - .L_12)
.L_12:
        /*0020*/ 	.word	0x00000000
        /*0024*/ 	.short	0x0003
        /*0026*/ 	.short	0x0018
        /*0028*/ 	.byte	0x00, 0xf4, 0x21, 0x00


	//----- nvinfo : EIATTR_KPARAM_INFO
	.align		4
.L_13:
        /*002c*/ 	.byte	0x04, 0x17
        /*002e*/ 	.short	(.L_15 - .L_14)
.L_14:
        /*0030*/ 	.word	0x00000000
        /*0034*/ 	.short	0x0002
        /*0036*/ 	.short	0x0010
        /*0038*/ 	.byte	0x00, 0xf4, 0x21, 0x00


	//----- nvinfo : EIATTR_KPARAM_INFO
	.align		4
.L_15:
        /*003c*/ 	.byte	0x04, 0x17
        /*003e*/ 	.short	(.L_17 - .L_16)
.L_16:
        /*0040*/ 	.word	0x00000000
        /*0044*/ 	.short	0x0001
        /*0046*/ 	.short	0x0008
        /*0048*/ 	.byte	0x00, 0xf4, 0x21, 0x00


	//----- nvinfo : EIATTR_KPARAM_INFO
	.align		4
.L_17:
        /*004c*/ 	.byte	0x04, 0x17
        /*004e*/ 	.short	(.L_19 - .L_18)
.L_18:
        /*0050*/ 	.word	0x00000000
        /*0054*/ 	.short	0x0000
        /*0056*/ 	.short	0x0000
        /*0058*/ 	.byte	0x00, 0xf4, 0x21, 0x00


	//----- nvinfo : EIATTR_MAXREG_COUNT
	.align		4
.L_19:
        /*005c*/ 	.byte	0x03, 0x1b
        /*005e*/ 	.short	0x00ff


	//----- nvinfo : EIATTR_EXIT_INSTR_OFFSETS
	.align		4
        /*0060*/ 	.byte	0x04, 0x1c
        /*0062*/ 	.short	(.L_21 - .L_20)


	//   ....[0]....
.L_20:
        /*0064*/ 	.word	0x00006440


	//   ....[1]....
        /*0068*/ 	.word	0x00006490


	//----- nvinfo : EIATTR_REQNTID
	.align		4
.L_21:
        /*006c*/ 	.byte	0x04, 0x10
        /*006e*/ 	.short	(.L_23 - .L_22)
.L_22:
        /*0070*/ 	.word	0x00000100
        /*0074*/ 	.word	0x00000001
        /*0078*/ 	.word	0x00000001
.L_23:


//--------------------- .nv.callgraph             --------------------------
	.section	.nv.callgraph,"",@"SHT_CUDA_CALLGRAPH"
	.align	4
	.sectionentsize	8
	.align		4
        /*0000*/ 	.word	0x00000000
	.align		4
        /*0004*/ 	.word	0xffffffff
	.align		4
        /*0008*/ 	.word	0x00000000
	.align		4
        /*000c*/ 	.word	0xfffffffe
	.align		4
        /*0010*/ 	.word	0x00000000
	.align		4
        /*0014*/ 	.word	0xfffffffd
	.align		4
        /*0018*/ 	.word	0x00000000
	.align		4
        /*001c*/ 	.word	0xfffffffc


//--------------------- .nv.rel.action            --------------------------
	.section	.nv.rel.action,"",@"SHT_CUDA_RELOCINFO"
	.align	8
	.sectionentsize	8
        /*0000*/ 	.byte	0x73, 0x00, 0x00, 0x00, 0x00, 0x00, 0x00, 0x00, 0x00, 0x00, 0x00, 0x11, 0x25, 0x00, 0x05, 0x36


//--------------------- .nv.constant0.triton_mm   --------------------------
	.section	.nv.constant0.triton_mm,"a",@progbits
	.sectionflags	@""
	.align	4
.nv.constant0.triton_mm:
	.zero		384


//--------------------- .text.triton_mm           --------------------------
	.section	.text.triton_mm,"ax",@progbits
	.sectionflags	@"SHF_BARRIERS=1"
	.sectioninfo	@"SHI_REGISTERS=38"
	.align	128
        .global         triton_mm
        .type           triton_mm,@function
        .size           triton_mm,(.L_x_1 - triton_mm)
        .other          triton_mm,@"STO_CUDA_ENTRY STV_DEFAULT"
triton_mm:
.text.triton_mm:
[----:B------:R-:W-:Y:S02]  /*0000*/  IMAD.MOV.U32 R1, RZ, RZ, c[0x0][0x28] ;  /* 0x00000a00ff017624 */ /* 0x000fe400078e00ff */
[----:B------:R-:W1:Y:S01]  /*0010*/  S2R R9, SR_CTAID.X ;  /* 0x0000000000097919 */ /* 0x000e620000002500 */
[----:B------:R-:W-:Y:S01]  /*0020*/  IMAD.MOV.U32 R5, RZ, RZ, -0x8 ;  /* 0xfffffff8ff057424 */ /* 0x000fe200078e00ff */
[----:B------:R-:W-:Y:S01]  /*0030*/  ULDC.64 UR4, c[0x0][0x118] ;  /* 0x0000460000047ab9 */ /* 0x000fe20000000a00 */
[----:B-1----:R-:W-:Y:S01]  /*0040*/  IMAD.HI R0, R9, 0x2aaaaaab, RZ ;  /* 0x2aaaaaab09007827 */ /* 0x002fe200078e02ff */
[----:B------:R-:W-:-:S04]  /*0050*/  IABS R8, R9 ;  /* 0x0000000900087213 */ /* 0x000fc80000000000 */
[----:B------:R-:W-:-:S04]  /*0060*/  SHF.R.U32.HI R3, RZ, 0x1f, R0 ;  /* 0x0000001fff037819 */ /* 0x000fc80000011600 */
[----:B------:R-:W-:-:S05]  /*0070*/  LEA.HI.SX32 R0, R0, R3, 0x19 ;  /* 0x0000000300007211 */ /* 0x000fca00078fcaff */
[C---:B------:R-:W-:Y:S02]  /*0080*/  IMAD R2, R0.reuse, R5, 0x39 ;  /* 0x0000003900027424 */ /* 0x040fe400078e0205 */
[----:B------:R-:W-:-:S03]  /*0090*/  IMAD R7, R0, -0x300, R9 ;  /* 0xfffffd0000077824 */ /* 0x000fc600078e0209 */
[----:B------:R-:W-:-:S04]  /*00a0*/  IMNMX R4, R2, 0x8, PT ;  /* 0x0000000802047817 */ /* 0x000fc80003800200 */
[-C--:B------:R-:W-:Y:S02]  /*00b0*/  IABS R11, R4.reuse ;  /* 0x00000004000b7213 */ /* 0x080fe40000000000 */
[----:B------:R-:W-:Y:S02]  /*00c0*/  IABS R10, R4 ;  /* 0x00000004000a7213 */ /* 0x000fe40000000000 */
[----:B------:R-:W1:Y:S08]  /*00d0*/  I2F.RP R5, R11 ;  /* 0x0000000b00057306 */ /* 0x000e700000209400 */
[----:B-1----:R-:W1:Y:S02]  /*00e0*/  MUFU.RCP R5, R5 ;  /* 0x0000000500057308 */ /* 0x002e640000001000 */
[----:B-1----:R-:W-:-:S06]  /*00f0*/  IADD3 R2, R5, 0xffffffe, RZ ;  /* 0x0ffffffe05027810 */ /* 0x002fcc0007ffe0ff */
[----:B------:R1:W2:Y:S02]  /*0100*/  F2I.FTZ.U32.TRUNC.NTZ R3, R2 ;  /* 0x0000000200037305 */ /* 0x0002a4000021f000 */
[----:B-1----:R-:W-:Y:S02]  /*0110*/  IMAD.MOV.U32 R2, RZ, RZ, RZ ;  /* 0x000000ffff027224 */ /* 0x002fe400078e00ff */
[----:B--2---:R-:W-:-:S04]  /*0120*/  IMAD.MOV R6, RZ, RZ, -R3 ;  /* 0x000000ffff067224 */ /* 0x004fc800078e0a03 */
[----:B------:R-:W-:Y:S02]  /*0130*/  IMAD R13, R6, R11, RZ ;  /* 0x0000000b060d7224 */ /* 0x000fe400078e02ff */
[----:B------:R-:W-:Y:S01]  /*0140*/  IMAD.MOV.U32 R6, RZ, RZ, R8 ;  /* 0x000000ffff067224 */ /* 0x000fe200078e0008 */
[----:B------:R-:W-:Y:S01]  /*0150*/  IABS R8, R7 ;  /* 0x0000000700087213 */ /* 0x000fe20000000000 */
[----:B------:R-:W-:Y:S01]  /*0160*/  IMAD.HI.U32 R3, R3, R13, R2 ;  /* 0x0000000d03037227 */ /* 0x000fe200078e0002 */
[----:B------:R-:W-:-:S03]  /*0170*/  LOP3.LUT R7, R7, R4, RZ, 0x3c, !PT ;  /* 0x0000000407077212 */ /* 0x000fc600078e3cff */
[----:B------:R-:W-:Y:S01]  /*0180*/  IMAD.MOV R13, RZ, RZ, -R10 ;  /* 0x000000ffff0d7224 */ /* 0x000fe200078e0a0a */
[----:B------:R-:W-:Y:S01]  /*0190*/  ISETP.GE.AND P2, PT, R7, RZ, PT ;  /* 0x000000ff0700720c */ /* 0x000fe20003f46270 */
[----:B------:R-:W-:-:S04]  /*01a0*/  IMAD.HI.U32 R5, R3, R8, RZ ;  /* 0x0000000803057227 */ /* 0x000fc800078e00ff */
[----:B------:R-:W-:-:S04]  /*01b0*/  IMAD.HI.U32 R2, R3, R6, RZ ;  /* 0x0000000603027227 */ /* 0x000fc800078e00ff */
[-C--:B------:R-:W-:Y:S02]  /*01c0*/  IMAD R3, R5, R13.reuse, R8 ;  /* 0x0000000d05037224 */ /* 0x080fe400078e0208 */
[----:B------:R-:W-:Y:S01]  /*01d0*/  IMAD R2, R2, R13, R6 ;  /* 0x0000000d02027224 */ /* 0x000fe200078e0206 */
[----:B------:R-:W1:Y:S02]  /*01e0*/  S2R R8, SR_TID.X ;  /* 0x0000000000087919 */ /* 0x000e640000002100 */
[C---:B------:R-:W-:Y:S02]  /*01f0*/  ISETP.GT.U32.AND P0, PT, R11.reuse, R3, PT ;  /* 0x000000030b00720c */ /* 0x040fe40003f04070 */
[----:B------:R-:W-:-:S11]  /*0200*/  ISETP.GT.U32.AND P1, PT, R11, R2, PT ;  /* 0x000000020b00720c */ /* 0x000fd60003f24070 */
[--C-:B------:R-:W-:Y:S01]  /*0210*/  @!P0 IMAD.IADD R3, R3, 0x1, -R11.reuse ;  /* 0x0000000103038824 */ /* 0x100fe200078e0a0b */
[----:B------:R-:W-:Y:S01]  /*0220*/  @!P0 IADD3 R5, R5, 0x1, RZ ;  /* 0x0000000105058810 */ /* 0x000fe20007ffe0ff */
[----:B------:R-:W-:Y:S01]  /*0230*/  @!P1 IMAD.IADD R2, R2, 0x1, -R11 ;  /* 0x0000000102029824 */ /* 0x000fe200078e0a0b */
[----:B------:R-:W-:Y:S02]  /*0240*/  ISETP.GE.AND P1, PT, R9, RZ, PT ;  /* 0x000000ff0900720c */ /* 0x000fe40003f26270 */
[----:B------:R-:W-:Y:S02]  /*0250*/  ISETP.GE.U32.AND P3, PT, R3, R11, PT ;  /* 0x0000000b0300720c */ /* 0x000fe40003f66070 */
[----:B------:R-:W-:Y:S02]  /*0260*/  ISETP.GT.U32.AND P4, PT, R11, R2, PT ;  /* 0x000000020b00720c */ /* 0x000fe40003f84070 */
[----:B------:R-:W-:Y:S01]  /*0270*/  ISETP.NE.AND P0, PT, R4, RZ, PT ;  /* 0x000000ff0400720c */ /* 0x000fe20003f05270 */
[C---:B-1----:R-:W-:Y:S01]  /*0280*/  IMAD.SHL.U32 R20, R8.reuse, 0x8, RZ ;  /* 0x0000000808147824 */ /* 0x042fe200078e00ff */
[----:B------:R-:W-:Y:S01]  /*0290*/  LOP3.LUT R3, RZ, R4, RZ, 0x33, !PT ;  /* 0x00000004ff037212 */ /* 0x000fe200078e33ff */
[C---:B------:R-:W-:Y:S01]  /*02a0*/  IMAD.SHL.U32 R23, R8.reuse, 0x2, RZ ;  /* 0x0000000208177824 */ /* 0x040fe200078e00ff */
[----:B------:R-:W-:-:S02]  /*02b0*/  LOP3.LUT R6, R8, 0x80, RZ, 0xc0, !PT ;  /* 0x0000008008067812 */ /* 0x000fc400078ec0ff */
[----:B------:R-:W-:Y:S02]  /*02c0*/  SHF.R.U32.HI R9, RZ, 0x2, R8 ;  /* 0x00000002ff097819 */ /* 0x000fe40000011608 */
[----:B------:R-:W-:Y:S02]  /*02d0*/  SHF.R.U32.HI R10, RZ, 0x2, R6 ;  /* 0x00000002ff0a7819 */ /* 0x000fe40000011606 */
[----:B------:R-:W-:Y:S01]  /*02e0*/  @P3 IADD3 R5, R5, 0x1, RZ ;  /* 0x0000000105053810 */ /* 0x000fe20007ffe0ff */
[----:B------:R-:W-:Y:S01]  /*02f0*/  @!P4 IMAD.IADD R2, R2, 0x1, -R11 ;  /* 0x000000010202c824 */ /* 0x000fe200078e0a0b */
[----:B------:R-:W-:Y:S02]  /*0300*/  LOP3.LUT R11, R8, 0x20, RZ, 0xc0, !PT ;  /* 0x00000020080b7812 */ /* 0x000fe400078ec0ff */
[----:B------:R-:W-:Y:S01]  /*0310*/  SHF.R.U32.HI R12, RZ, 0x3, R8 ;  /* 0x00000003ff0c7819 */ /* 0x000fe20000011608 */
[----:B------:R-:W-:Y:S01]  /*0320*/  IMAD.MOV.U32 R4, RZ, RZ, R5 ;  /* 0x000000ffff047224 */ /* 0x000fe200078e0005 */
[--C-:B------:R-:W-:Y:S01]  /*0330*/  SHF.R.U32.HI R7, RZ, 0x2, R11.reuse ;  /* 0x00000002ff077819 */ /* 0x100fe2000001160b */
[----:B------:R-:W-:Y:S01]  /*0340*/  @!P1 IMAD.MOV R2, RZ, RZ, -R2 ;  /* 0x000000ffff029224 */ /* 0x000fe200078e0a02 */
[----:B------:R-:W-:Y:S01]  /*0350*/  SHF.R.U32.HI R11, RZ, 0x1, R11 ;  /* 0x00000001ff0b7819 */ /* 0x000fe2000001160b */
[----:B------:R-:W-:-:S03]  /*0360*/  @!P2 IMAD.MOV R4, RZ, RZ, -R4 ;  /* 0x000000ffff04a224 */ /* 0x000fc600078e0a04 */
[C---:B------:R-:W-:Y:S02]  /*0370*/  SEL R5, R3.reuse, R2, !P0 ;  /* 0x0000000203057207 */ /* 0x040fe40004000000 */
[----:B------:R-:W-:Y:S01]  /*0380*/  SEL R3, R3, R4, !P0 ;  /* 0x0000000403037207 */ /* 0x000fe20004000000 */
[----:B------:R-:W-:Y:S01]  /*0390*/  IMAD.MOV.U32 R4, RZ, RZ, RZ ;  /* 0x000000ffff047224 */ /* 0x000fe200078e00ff */
[----:B------:R-:W-:Y:S01]  /*03a0*/  LOP3.LUT R2, R10, 0x17, R9, 0xf8, !PT ;  /* 0x000000170a027812 */ /* 0x000fe200078ef809 */
[----:B------:R-:W-:Y:S01]  /*03b0*/  IMAD R5, R0, 0x8, R5 ;  /* 0x0000000800057824 */ /* 0x000fe200078e0205 */
[----:B------:R-:W-:Y:S01]  /*03c0*/  SGXT.U32 R0, R12, 0x5 ;  /* 0x000000050c00781a */ /* 0x000fe20000000000 */
[----:B------:R-:W-:Y:S01]  /*03d0*/  IMAD.SHL.U32 R3, R3, 0x20, RZ ;  /* 0x0000002003037824 */ /* 0x000fe200078e00ff */
[----:B------:R-:W-:Y:S01]  /*03e0*/  LOP3.LUT R12, R2, R7, RZ, 0xfc, !PT ;  /* 0x00000007020c7212 */ /* 0x000fe200078efcff */
[----:B------:R-:W-:-:S03]  /*03f0*/  IMAD.SHL.U32 R21, R5, 0x40, RZ ;  /* 0x0000004005157824 */ /* 0x000fc600078e00ff */
[----:B------:R-:W-:Y:S02]  /*0400*/  LOP3.LUT R13, R3, R0, RZ, 0xfc, !PT ;  /* 0x00000000030d7212 */ /* 0x000fe400078efcff */
[----:B------:R-:W-:-:S03]  /*0410*/  LOP3.LUT R5, R21, R12, RZ, 0xfc, !PT ;  /* 0x0000000c15057212 */ /* 0x000fc600078efcff */
[----:B------:R-:W-:-:S04]  /*0420*/  IMAD.HI R2, R13, 0x2aaaaaab, RZ ;  /* 0x2aaaaaab0d027827 */ /* 0x000fc800078e02ff */
[----:B------:R-:W-:Y:S01]  /*0430*/  IMAD.HI R4, R5, -0x6e5d4c3b, R4 ;  /* 0x91a2b3c505047827 */ /* 0x000fe200078e0204 */
[----:B------:R-:W-:-:S04]  /*0440*/  SHF.R.U32.HI R17, RZ, 0x1f, R2 ;  /* 0x0000001fff117819 */ /* 0x000fc80000011602 */
[----:B------:R-:W-:Y:S02]  /*0450*/  SHF.R.U32.HI R15, RZ, 0x1f, R4 ;  /* 0x0000001fff0f7819 */ /* 0x000fe40000011604 */
[----:B------:R-:W-:Y:S01]  /*0460*/  LEA.HI R14, R2, R17, RZ, 0x17 ;  /* 0x00000011020e7211 */ /* 0x000fe200078fb8ff */
[----:B------:R-:W-:Y:S01]  /*0470*/  IMAD.SHL.U32 R2, R8, 0x4, RZ ;  /* 0x0000000408027824 */ /* 0x000fe200078e00ff */
[----:B------:R-:W-:-:S03]  /*0480*/  LEA.HI.SX32 R15, R4, R15, 0x15 ;  /* 0x0000000f040f7211 */ /* 0x000fc600078faaff */
[----:B------:R-:W-:Y:S01]  /*0490*/  IMAD R13, R14, -0xc00, R13 ;  /* 0xfffff4000e0d7824 */ /* 0x000fe200078e020d */
[----:B------:R-:W-:Y:S01]  /*04a0*/  LOP3.LUT R14, R20, 0x18, RZ, 0xc0, !PT ;  /* 0x00000018140e7812 */ /* 0x000fe200078ec0ff */
[----:B------:R-:W-:Y:S01]  /*04b0*/  IMAD R15, R15, -0xe10, R5 ;  /* 0xfffff1f00f0f7824 */ /* 0x000fe200078e0205 */
[----:B------:R-:W-:Y:S02]  /*04c0*/  LOP3.LUT R4, R2, 0x1c, RZ, 0xc0, !PT ;  /* 0x0000001c02047812 */ /* 0x000fe400078ec0ff */
[----:B------:R-:W-:Y:S01]  /*04d0*/  LOP3.LUT R5, R14, 0x10, R8, 0x78, !PT ;  /* 0x000000100e057812 */ /* 0x000fe200078e7808 */
[----:B------:R-:W-:Y:S01]  /*04e0*/  IMAD R15, R15, 0xc00, R14 ;  /* 0x00000c000f0f7824 */ /* 0x000fe200078e020e */
[----:B------:R-:W-:Y:S01]  /*04f0*/  LOP3.LUT R11, R11, 0x1c, R2, 0x78, !PT ;  /* 0x0000001c0b0b7812 */ /* 0x000fe200078e7802 */
[----:B------:R-:W-:Y:S01]  /*0500*/  IMAD R4, R13, 0xc00, R4 ;  /* 0x00000c000d047824 */ /* 0x000fe200078e0204 */
[----:B------:R-:W-:Y:S01]  /*0510*/  LOP3.LUT R28, R2, 0x10, R8, 0x48, !PT ;  /* 0x00000010021c7812 */ /* 0x000fe200078e4808 */
[----:B------:R-:W-:Y:S01]  /*0520*/  IMAD R5, R12, 0x20, R5 ;  /* 0x000000200c057824 */ /* 0x000fe200078e0205 */
[----:B------:R-:W-:-:S02]  /*0530*/  IADD3 R32, P0, R15, c[0x0][0x160], RZ ;  /* 0x000058000f207a10 */ /* 0x000fc40007f1e0ff */
[C---:B------:R-:W-:Y:S02]  /*0540*/  IADD3 R30, P1, R4.reuse, c[0x0][0x168], RZ ;  /* 0x00005a00041e7a10 */ /* 0x040fe40007f3e0ff */
[----:B------:R-:W-:Y:S02]  /*0550*/  LEA.HI.X.SX32 R33, R15, c[0x0][0x164], 0x1, P0 ;  /* 0x000059000f217a11 */ /* 0x000fe400000f0eff */
[----:B------:R-:W-:Y:S01]  /*0560*/  LEA.HI.X.SX32 R31, R4, c[0x0][0x16c], 0x1, P1 ;  /* 0x00005b00041f7a11 */ /* 0x000fe200008f0eff */
[----:B------:R-:W-:Y:S01]  /*0570*/  IMAD R4, R0, 0x20, R11 ;  /* 0x0000002000047824 */ /* 0x000fe200078e020b */
[----:B------:R-:W-:Y:S01]  /*0580*/  LOP3.LUT R12, R8, 0xf, RZ, 0xc0, !PT ;  /* 0x0000000f080c7812 */ /* 0x000fe200078ec0ff */
[----:B------:R1:W-:Y:S01]  /*0590*/  LDGSTS.E.64 [R5], [R32.64] ;  /* 0x0000000020057fae */ /* 0x0003e2000b921a44 */
[----:B------:R-:W-:Y:S02]  /*05a0*/  LOP3.LUT R22, R2, 0x10, R23, 0x48, !PT ;  /* 0x0000001002167812 */ /* 0x000fe400078e4817 */
[----:B------:R-:W-:Y:S01]  /*05b0*/  LOP3.LUT R9, R12, 0x10, R9, 0xf8, !PT ;  /* 0x000000100c097812 */ /* 0x000fe200078ef809 */
[----:B------:R-:W0:Y:S01]  /*05c0*/  LDGDEPBAR ;  /* 0x00000000000079af */ /* 0x000e220000000000 */
[----:B------:R-:W-:-:S02]  /*05d0*/  LOP3.LUT R11, R7, 0x7, R8, 0xf8, !PT ;  /* 0x00000007070b7812 */ /* 0x000fc400078ef808 */
[----:B------:R-:W-:Y:S01]  /*05e0*/  LOP3.LUT R9, R9, R10, RZ, 0xfc, !PT ;  /* 0x0000000a09097212 */ /* 0x000fe200078efcff */
[----:B------:R2:W-:Y:S01]  /*05f0*/  LDGSTS.E [R4+0x2000], [R30.64] ;  /* 0x020000001e047fae */ /* 0x0005e2000b921844 */
[----:B------:R-:W-:Y:S01]  /*0600*/  IADD3 R34, P1, R30, 0x1000, RZ ;  /* 0x000010001e227810 */ /* 0x000fe20007f3e0ff */
[----:B------:R-:W-:Y:S01]  /*0610*/  IMAD R22, R11, 0x20, R22 ;  /* 0x000000200b167824 */ /* 0x000fe200078e0216 */
[----:B------:R-:W-:Y:S01]  /*0620*/  LOP3.LUT R20, R20, 0x2e0, RZ, 0xc0, !PT ;  /* 0x000002e014147812 */ /* 0x000fe200078ec0ff */
[----:B------:R-:W0:Y:S01]  /*0630*/  LDGDEPBAR ;  /* 0x00000000000079af */ /* 0x000e220000000000 */
[----:B------:R-:W-:Y:S02]  /*0640*/  IMAD R28, R9, 0x20, R28 ;  /* 0x00000020091c7824 */ /* 0x000fe400078e021c */
[----:B------:R-:W-:Y:S01]  /*0650*/  IMAD.X R35, RZ, RZ, R31, P1 ;  /* 0x000000ffff237224 */ /* 0x000fe200008e061f */
[----:B------:R-:W-:Y:S01]  /*0660*/  BAR.SYNC.DEFER_BLOCKING 0x0 ;  /* 0x0000000000007b1d */ /* 0x000fe20000010000 */
[----:B------:R-:W-:-:S05]  /*0670*/  LOP3.LUT R23, R20, 0x6, R23, 0xf8, !PT ;  /* 0x0000000614177812 */ /* 0x000fca00078ef817 */
[----:B------:R-:W-:Y:S01]  /*0680*/  IMAD R6, R6, 0x8, R23 ;  /* 0x0000000806067824 */ /* 0x000fe200078e0217 */
[----:B------:R-:W-:Y:S01]  /*0690*/  @!PT LDS RZ, [RZ] ;  /* 0x00000000fffff984 */ /* 0x000fe20000000800 */
[----:B------:R-:W-:Y:S01]  /*06a0*/  @!PT LDS RZ, [RZ] ;  /* 0x00000000fffff984 */ /* 0x000fe20000000800 */
[----:B------:R-:W-:Y:S01]  /*06b0*/  @!PT LDS RZ, [RZ] ;  /* 0x00000000fffff984 */ /* 0x000fe20000000800 */
[----:B------:R1:W-:Y:S04]  /*06c0*/  LDGSTS.E.64 [R5+0x800], [R32.64+0x20] ;  /* 0x0080002020057fae */ /* 0x0003e8000b921a44 */
[----:B------:R-:W0:Y:S04]  /*06d0*/  LDGDEPBAR ;  /* 0x00000000000079af */ /* 0x000e280000000000 */
[----:B------:R2:W-:Y:S04]  /*06e0*/  LDGSTS.E [R4+0x2400], [R30.64+0x20] ;  /* 0x024000201e047fae */ /* 0x0005e8000b921844 */
[----:B------:R-:W0:Y:S04]  /*06f0*/  LDGDEPBAR ;  /* 0x00000000000079af */ /* 0x000e280000000000 */
[----:B------:R-:W-:Y:S06]  /*0700*/  BAR.SYNC.DEFER_BLOCKING 0x0 ;  /* 0x0000000000007b1d */ /* 0x000fec0000010000 */
        /* <DEDUP_REMOVED lines=14> */
[----:B------:R-:W0:Y:S01]  /*07f0*/  LDGDEPBAR ;  /* 0x00000000000079af */ /* 0x000e220000000000 */
[----:B------:R-:W-:-:S04]  /*0800*/  DEPBAR.LE SB0, 0x6 ;  /* 0x000081800000791a */ /* 0x000fc80000000000 */
[----:B------:R-:W-:Y:S06]  /*0810*/  BAR.SYNC.DEFER_BLOCKING 0x0 ;  /* 0x0000000000007b1d */ /* 0x000fec0000010000 */
[----:B------:R-:W-:Y:S04]  /*0820*/  LDSM.16.M88.2 R16, [R22+0x2000] ;  /* 0x002000001610783b */ /* 0x000fe80000000100 */
[----:B------:R-:W3:Y:S04]  /*0830*/  LDSM.16.M88.4 R12, [R28] ;  /* 0x000000001c0c783b */ /* 0x000ee80000000200 */
[----:B------:R-:W4:Y:S04]  /*0840*/  LDSM.16.M88.2 R8, [R22+0x2200] ;  /* 0x002200001608783b */ /* 0x000f280000000100 */
[----:B------:R-:W-:Y:S06]  /*0850*/  BAR.SYNC.DEFER_BLOCKING 0x0 ;  /* 0x0000000000007b1d */ /* 0x000fec0000010000 */
[----:B------:R-:W-:Y:S01]  /*0860*/  @!PT LDS RZ, [RZ] ;  /* 0x00000000fffff984 */ /* 0x000fe20000000800 */
[----:B------:R-:W-:Y:S01]  /*0870*/  @!PT LDS RZ, [RZ] ;  /* 0x00000000fffff984 */ /* 0x000fe20000000800 */
[----:B------:R-:W-:Y:S01]  /*0880*/  @!PT LDS RZ, [RZ] ;  /* 0x00000000fffff984 */ /* 0x000fe20000000800 */
[----:B------:R1:W-:Y:S04]  /*0890*/  LDGSTS.E.64 [R5], [R32.64+0x80] ;  /* 0x0000008020057fae */ /* 0x0003e8000b921a44 */
[----:B------:R-:W0:Y:S04]  /*08a0*/  LDGDEPBAR ;  /* 0x00000000000079af */ /* 0x000e280000000000 */
[----:B------:R2:W-:Y:S01]  /*08b0*/  LDGSTS.E [R4+0x2000], [R30.64+0x80] ;  /* 0x020000801e047fae */ /* 0x0005e2000b921844 */
[C---:B---3--:R-:W-:Y:S03]  /*08c0*/  IMMA.16832.S8.S8.SAT R16, R12.reuse.ROW, R16.COL, RZ ;  /* 0x000000100c107237 */ /* 0x048fe60000445cff */
[----:B------:R-:W0:Y:S05]  /*08d0*/  LDGDEPBAR ;  /* 0x00000000000079af */ /* 0x000e2a0000000000 */
[----:B----4-:R-:W-:Y:S01]  /*08e0*/  IMMA.16832.S8.S8.SAT R12, R12.ROW, R8.COL, RZ ;  /* 0x000000080c0c7237 */ /* 0x010fe20000445cff */
[----:B------:R-:W-:-:S04]  /*08f0*/  DEPBAR.LE SB0, 0x6 ;  /* 0x000081800000791a */ /* 0x000fc80000000000 */
[----:B------:R-:W-:Y:S06]  /*0900*/  BAR.SYNC.DEFER_BLOCKING 0x0 ;  /* 0x0000000000007b1d */ /* 0x000fec0000010000 */
[----:B------:R-:W-:Y:S04]  /*0910*/  LDSM.16.M88.2 R24, [R22+0x2400] ;  /* 0x002400001618783b */ /* 0x000fe80000000100 */
[----:B------:R-:W3:Y:S02]  /*0920*/  LDSM.16.M88.4 R8, [R28+0x800] ;  /* 0x000800001c08783b */ /* 0x000ee40000000200 */
[C---:B---3--:R-:W-:Y:S02]  /*0930*/  IMMA.16832.S8.S8.SAT R16, R8.reuse.ROW, R24.COL, R16 ;  /* 0x0000001808107237 */ /* 0x048fe40000445c10 */
[----:B------:R-:W3:Y:S04]  /*0940*/  LDSM.16.M88.2 R24, [R22+0x2600] ;  /* 0x002600001618783b */ /* 0x000ee80000000100 */
        /* <DEDUP_REMOVED lines=8> */
[----:B---3--:R-:W-:Y:S01]  /*09d0*/  IMMA.16832.S8.S8.SAT R12, R8.ROW, R24.COL, R12 ;  /* 0x00000018080c7237 */ /* 0x008fe20000445c0c */
        /* <DEDUP_REMOVED lines=33> */
[----:B------:R-:W3:Y:S02]  /*0bf0*/  LDSM.16.M88.4 R8, [R28] ;  /* 0x000000001c08783b */ /* 0x000ee40000000200 */
[C---:B---3--:R-:W-:Y:S02]  /*0c00*/  IMMA.16832.S8.S8.SAT R16, R8.reuse.ROW, R24.COL, R16 ;  /* 0x0000001808107237 */ /* 0x048fe40000445c10 */
[----:B------:R-:W3:Y:S04]  /*0c10*/  LDSM.16.M88.2 R24, [R22+0x2200] ;  /* 0x002200001618783b */ /* 0x000ee80000000100 */
[----:B------:R-:W-:Y:S06]  /*0c20*/  BAR.SYNC.DEFER_BLOCKING 0x0 ;  /* 0x0000000000007b1d */ /* 0x000fec0000010000 */
[----:B------:R-:W-:Y:S01]  /*0c30*/  @!PT LDS RZ, [RZ] ;  /* 0x00000000fffff984 */ /* 0x000fe20000000800 */
[----:B------:R-:W-:Y:S01]  /*0c40*/  @!PT LDS RZ, [RZ] ;  /* 0x00000000fffff984 */ /* 0x000fe20000000800 */
[----:B------:R-:W-:Y:S01]  /*0c50*/  @!PT LDS RZ, [RZ] ;  /* 0x00000000fffff984 */ /* 0x000fe20000000800 */
[----:B------:R1:W-:Y:S04]  /*0c60*/  LDGSTS.E.64 [R5], [R32.64+0x100] ;  /* 0x0000010020057fae */ /* 0x0003e8000b921a44 */
        /* <DEDUP_REMOVED lines=829> */
[----:B-1----:R-:W-:-:S05]  /*4040*/  IADD3 R32, P0, R32, 0x1000, RZ ;  /* 0x0000100020207810 */ /* 0x002fca0007f1e0ff */
[----:B------:R-:W-:Y:S01]  /*4050*/  IMAD.X R33, RZ, RZ, R33, P0 ;  /* 0x000000ffff217224 */ /* 0x000fe200000e0621 */
[----:B------:R-:W-:-:S04]  /*4060*/  DEPBAR.LE SB0, 0x6 ;  /* 0x000081800000791a */ /* 0x000fc80000000000 */
[----:B------:R-:W-:Y:S06]  /*4070*/  BAR.SYNC.DEFER_BLOCKING 0x0 ;  /* 0x0000000000007b1d */ /* 0x000fec0000010000 */
[----:B------:R-:W-:Y:S04]  /*4080*/  LDSM.16.M88.2 R26, [R22+0x2000] ;  /* 0x00200000161a783b */ /* 0x000fe80000000100 */
[----:B------:R-:W1:Y:S04]  /*4090*/  LDSM.16.M88.4 R8, [R28] ;  /* 0x000000001c08783b */ /* 0x000e680000000200 */
[----:B------:R-:W3:Y:S04]  /*40a0*/  LDSM.16.M88.2 R24, [R22+0x2200] ;  /* 0x002200001618783b */ /* 0x000ee80000000100 */
[----:B------:R-:W-:Y:S06]  /*40b0*/  BAR.SYNC.DEFER_BLOCKING 0x0 ;  /* 0x0000000000007b1d */ /* 0x000fec0000010000 */
[----:B------:R-:W-:Y:S01]  /*40c0*/  @!PT LDS RZ, [RZ] ;  /* 0x00000000fffff984 */ /* 0x000fe20000000800 */
[----:B------:R-:W-:Y:S01]  /*40d0*/  @!PT LDS RZ, [RZ] ;  /* 0x00000000fffff984 */ /* 0x000fe20000000800 */
[----:B------:R-:W-:Y:S01]  /*40e0*/  @!PT LDS RZ, [RZ] ;  /* 0x00000000fffff984 */ /* 0x000fe20000000800 */
[----:B------:R4:W-:Y:S04]  /*40f0*/  LDGSTS.E.64 [R5], [R32.64+-0x800] ;  /* 0x0000080020057fae */ /* 0x0009e8000b921a44 */
[----:B------:R-:W0:Y:S04]  /*4100*/  LDGDEPBAR ;  /* 0x00000000000079af */ /* 0x000e280000000000 */
[----:B------:R2:W-:Y:S01]  /*4110*/  LDGSTS.E [R4+0x2000], [R34.64+-0x800] ;  /* 0x0200080022047fae */ /* 0x0005e2000b921844 */
[C---:B-1----:R-:W-:Y:S03]  /*4120*/  IMMA.16832.S8.S8.SAT R16, R8.reuse.ROW, R26.COL, R16 ;  /* 0x0000001a08107237 */ /* 0x042fe60000445c10 */
[----:B------:R-:W0:Y:S05]  /*4130*/  LDGDEPBAR ;  /* 0x00000000000079af */ /* 0x000e2a0000000000 */
[----:B---3--:R-:W-:Y:S01]  /*4140*/  IMMA.16832.S8.S8.SAT R12, R8.ROW, R24.COL, R12 ;  /* 0x00000018080c7237 */ /* 0x008fe20000445c0c */
[----:B------:R-:W-:-:S04]  /*4150*/  DEPBAR.LE SB0, 0x6 ;  /* 0x000081800000791a */ /* 0x000fc80000000000 */
[----:B------:R-:W-:Y:S06]  /*4160*/  BAR.SYNC.DEFER_BLOCKING 0x0 ;  /* 0x0000000000007b1d */ /* 0x000fec0000010000 */
[----:B------:R-:W-:Y:S04]  /*4170*/  LDSM.16.M88.2 R26, [R22+0x2400] ;  /* 0x00240000161a783b */ /* 0x000fe80000000100 */
[----:B------:R-:W1:Y:S04]  /*4180*/  LDSM.16.M88.4 R8, [R28+0x800] ;  /* 0x000800001c08783b */ /* 0x000e680000000200 */
[----:B------:R-:W3:Y:S04]  /*4190*/  LDSM.16.M88.2 R24, [R22+0x2600] ;  /* 0x002600001618783b */ /* 0x000ee80000000100 */
[----:B------:R-:W-:Y:S06]  /*41a0*/  BAR.SYNC.DEFER_BLOCKING 0x0 ;  /* 0x0000000000007b1d */ /* 0x000fec0000010000 */
[----:B------:R-:W-:Y:S01]  /*41b0*/  @!PT LDS RZ, [RZ] ;  /* 0x00000000fffff984 */ /* 0x000fe20000000800 */
[----:B------:R-:W-:Y:S01]  /*41c0*/  @!PT LDS RZ, [RZ] ;  /* 0x00000000fffff984 */ /* 0x000fe20000000800 */
[----:B------:R-:W-:Y:S01]  /*41d0*/  @!PT LDS RZ, [RZ] ;  /* 0x00000000fffff984 */ /* 0x000fe20000000800 */
[----:B------:R4:W-:Y:S04]  /*41e0*/  LDGSTS.E.64 [R5+0x800], [R32.64+-0x7e0] ;  /* 0x0080082020057fae */ /* 0x0009e8000b921a44 */
        /* <DEDUP_REMOVED lines=464> */
[----:B------:R4:W-:Y:S04]  /*5ef0*/  LDGSTS.E.64 [R5], [R32.64+-0x400], !PT ;  /* 0x00000c0020057fae */ /* 0x0009e8000f921a44 */
[----:B------:R-:W0:Y:S04]  /*5f00*/  LDGDEPBAR ;  /* 0x00000000000079af */ /* 0x000e280000000000 */
[----:B------:R2:W-:Y:S01]  /*5f10*/  LDGSTS.E [R4+0x2000], [R34.64+-0x400], !PT ;  /* 0x02000c0022047fae */ /* 0x0005e2000f921844 */
        /* <DEDUP_REMOVED lines=12> */
[----:B------:R4:W-:Y:S04]  /*5fe0*/  LDGSTS.E.64 [R5+0x800], [R32.64+-0x3e0], !PT ;  /* 0x00800c2020057fae */ /* 0x0009e8000f921a44 */
        /* <DEDUP_REMOVED lines=32> */
[----:B-1----:R-:W-:Y:S03]  /*61f0*/  IMMA.16832.S8.S8.SAT R16, R8.ROW, R26.COL, R16 ;  /* 0x0000001a08107237 */ /* 0x002fe60000445c10 */
[----:B------:R-:W0:Y:S01]  /*6200*/  LDGDEPBAR ;  /* 0x00000000000079af */ /* 0x000e220000000000 */
[----:B----4-:R-:W-:-:S04]  /*6210*/  SHF.R.U32.HI R5, RZ, 0x1, R2 ;  /* 0x00000001ff057819 */ /* 0x010fc80000011602 */
[----:B---3--:R-:W-:Y:S01]  /*6220*/  IMMA.16832.S8.S8.SAT R12, R8.ROW, R24.COL, R12 ;  /* 0x00000018080c7237 */ /* 0x008fe20000445c0c */
[----:B--2---:R-:W-:-:S06]  /*6230*/  LOP3.LUT R4, R5, 0x1f0, RZ, 0xc0, !PT ;  /* 0x000001f005047812 */ /* 0x004fcc00078ec0ff */
[----:B------:R-:W-:Y:S02]  /*6240*/  IADD3 R9, R6, 0x100, RZ ;  /* 0x0000010006097810 */ /* 0x000fe40007ffe0ff */
[--C-:B------:R-:W-:Y:S01]  /*6250*/  SHF.R.U32.HI R8, RZ, 0x1, R6.reuse ;  /* 0x00000001ff087819 */ /* 0x100fe20000011606 */
[----:B------:R-:W-:Y:S01]  /*6260*/  IMAD.IADD R6, R7, 0x1, R6 ;  /* 0x0000000107067824 */ /* 0x000fe200078e0206 */
[----:B------:R-:W-:Y:S02]  /*6270*/  SHF.R.U32.HI R9, RZ, 0x1, R9 ;  /* 0x00000001ff097819 */ /* 0x000fe40000011609 */
[----:B------:R-:W-:Y:S02]  /*6280*/  LOP3.LUT R7, R8, 0x3fc, RZ, 0xc0, !PT ;  /* 0x000003fc08077812 */ /* 0x000fe400078ec0ff */
[----:B------:R-:W-:-:S03]  /*6290*/  LOP3.LUT R9, R9, 0x3f0, RZ, 0xc0, !PT ;  /* 0x000003f009097812 */ /* 0x000fc600078ec0ff */
[----:B------:R-:W-:Y:S01]  /*62a0*/  IMAD R8, R6, 0x4, R7 ;  /* 0x0000000406087824 */ /* 0x000fe200078e0207 */
[----:B------:R-:W-:-:S04]  /*62b0*/  DEPBAR.LE SB0, 0x0 ;  /* 0x000080000000791a */ /* 0x000fc80000000000 */
[----:B------:R-:W-:Y:S01]  /*62c0*/  BAR.SYNC.DEFER_BLOCKING 0x0 ;  /* 0x0000000000007b1d */ /* 0x000fe20000010000 */
[----:B------:R-:W-:Y:S01]  /*62d0*/  IMAD R10, R6, 0x4, R9 ;  /* 0x00000004060a7824 */ /* 0x000fe200078e0209 */
[----:B------:R-:W-:Y:S02]  /*62e0*/  LOP3.LUT R9, R2, 0x3fc, RZ, 0xc0, !PT ;  /* 0x000003fc02097812 */ /* 0x000fe400078ec0ff */
[----:B------:R-:W-:Y:S02]  /*62f0*/  LOP3.LUT R2, R3, 0x1c, R2, 0xf8, !PT ;  /* 0x0000001c03027812 */ /* 0x000fe400078ef802 */
[----:B------:R-:W-:Y:S01]  /*6300*/  LOP3.LUT R3, R21, R0, RZ, 0xfc, !PT ;  /* 0x0000000015037212 */ /* 0x000fe200078efcff */
[----:B------:R-:W-:Y:S01]  /*6310*/  IMAD R4, R9, 0x4, R4 ;  /* 0x0000000409047824 */ /* 0x000fe200078e0204 */
[----:B------:R-:W-:Y:S02]  /*6320*/  ISETP.GE.AND P0, PT, R2, 0xc00, PT ;  /* 0x00000c000200780c */ /* 0x000fe40003f06270 */
[----:B------:R-:W-:-:S02]  /*6330*/  LOP3.LUT R0, R21, 0x20, R0, 0xfe, !PT ;  /* 0x0000002015007812 */ /* 0x000fc400078efe00 */
[----:B------:R-:W-:Y:S02]  /*6340*/  ISETP.LT.AND P1, PT, R3, 0xe10, !P0 ;  /* 0x00000e100300780c */ /* 0x000fe40004721270 */
[----:B------:R-:W-:Y:S02]  /*6350*/  ISETP.LT.AND P0, PT, R0, 0xe10, !P0 ;  /* 0x00000e100000780c */ /* 0x000fe40004701270 */
[----:B------:R-:W-:-:S04]  /*6360*/  LOP3.LUT R11, R9, 0x400, RZ, 0xfc, !PT ;  /* 0x00000400090b7812 */ /* 0x000fc800078efcff */
[----:B------:R-:W-:Y:S01]  /*6370*/  SHF.R.U32.HI R11, RZ, 0x1, R11 ;  /* 0x00000001ff0b7819 */ /* 0x000fe2000001160b */
[----:B------:R1:W-:Y:S03]  /*6380*/  STS.64 [R8], R16 ;  /* 0x0000001008007388 */ /* 0x0003e60000000a00 */
[----:B------:R-:W-:Y:S01]  /*6390*/  LOP3.LUT R0, R11, 0x3f0, RZ, 0xc0, !PT ;  /* 0x000003f00b007812 */ /* 0x000fe200078ec0ff */
[----:B------:R-:W-:Y:S04]  /*63a0*/  STS.64 [R10+0x400], R18 ;  /* 0x000400120a007388 */ /* 0x000fe80000000a00 */
[----:B------:R-:W-:Y:S01]  /*63b0*/  IMAD R0, R9, 0x4, R0 ;  /* 0x0000000409007824 */ /* 0x000fe200078e0200 */
[----:B------:R2:W-:Y:S04]  /*63c0*/  STS.64 [R8+0x40], R12 ;  /* 0x0000400c08007388 */ /* 0x0005e80000000a00 */
[----:B------:R-:W-:Y:S01]  /*63d0*/  STS.64 [R10+0x440], R14 ;  /* 0x0004400e0a007388 */ /* 0x000fe20000000a00 */
[----:B-1----:R-:W-:-:S03]  /*63e0*/  IMAD.MOV.U32 R17, RZ, RZ, 0x4 ;  /* 0x00000004ff117424 */ /* 0x002fc600078e00ff */
[----:B------:R-:W-:Y:S01]  /*63f0*/  BAR.SYNC.DEFER_BLOCKING 0x0 ;  /* 0x0000000000007b1d */ /* 0x000fe20000010000 */
[----:B--2---:R-:W-:-:S04]  /*6400*/  IMAD R8, R3, 0xc00, R2 ;  /* 0x00000c0003087824 */ /* 0x004fc800078e0202 */
[----:B------:R-:W-:Y:S01]  /*6410*/  IMAD.WIDE R2, R8, R17, c[0x0][0x170] ;  /* 0x00005c0008027625 */ /* 0x000fe200078e0211 */
[----:B------:R-:W1:Y:S04]  /*6420*/  LDS.128 R4, [R4] ;  /* 0x0000000004047984 */ /* 0x000e680000000c00 */
[----:B-1----:R1:W-:Y:S01]  /*6430*/  @P1 STG.E.128 [R2.64], R4 ;  /* 0x0000000402001986 */ /* 0x0023e2000c101d04 */
[----:B------:R-:W-:Y:S05]  /*6440*/  @!P0 EXIT ;  /* 0x000000000000894d */ /* 0x000fea0003800000 */
[----:B-1----:R-:W1:Y:S01]  /*6450*/  LDS.128 R4, [R0+0x1000] ;  /* 0x0010000000047984 */ /* 0x002e620000000c00 */
[----:B------:R-:W-:-:S05]  /*6460*/  IADD3 R2, R8, 0x18000, RZ ;  /* 0x0001800008027810 */ /* 0x000fca0007ffe0ff */
[----:B------:R-:W-:-:S05]  /*6470*/  IMAD.WIDE R2, R2, R17, c[0x0][0x170] ;  /* 0x00005c0002027625 */ /* 0x000fca00078e0211 */
[----:B-1----:R-:W-:Y:S01]  /*6480*/  STG.E.128 [R2.64], R4 ;  /* 0x0000000402007986 */ /* 0x002fe2000c101d04 */
[----:B------:R-:W-:Y:S05]  /*6490*/  EXIT ;  /* 0x000000000000794d */ /* 0x000fea0003800000 */
.L_x_0:
[----:B------:R-:W-:-:S00]  /*64a0*/  BRA `(.L_x_0) ;  /* 0xfffffff000007947 */ /* 0x000fc0000383ffff */
[----:B------:R-:W-:-:S00]  /*64b0*/  NOP ;  /* 0x0000000000007918 */ /* 0x000fc00000000000 */
        /* <DEDUP_REMOVED lines=12> */
.L_x_1:


//--------------------- .nv.shared.triton_mm      --------------------------
	.section	.nv.shared.triton_mm,"aw",@nobits
	.sectionflags	@""
	.align	16
